//
// Generated by NVIDIA NVVM Compiler
//
// Compiler Build ID: CL-36424714
// Cuda compilation tools, release 13.0, V13.0.88
// Based on NVVM 20.0.0
//

.version 9.0
.target sm_100
.address_size 64

	// .globl	_Z10dummyFunctPf

.visible .entry _Z10dummyFunctPf(
	.param .u64 .ptr .align 1 _Z10dummyFunctPf_param_0
)
{
	.reg .pred 	%p<3>;
	.reg .b32 	%r<6>;
	.reg .b32 	%f<2>;
	.reg .b64 	%rd<8>;

	ld.param.u64 	%rd5, [_Z10dummyFunctPf_param_0];
	cvta.to.global.u64 	%rd1, %rd5;
	mov.b32 	%r4, 0;
	st.global.u32 	[%rd1], %r4;
	mov.u32 	%r5, %tid.x;
	setp.gt.u32 	%p1, %r5, 19;
	@%p1 bra 	$L__BB0_3;
	mul.wide.u32 	%rd6, %r5, 4;
	add.s64 	%rd7, %rd1, %rd6;
$L__BB0_2:
	cvt.rn.f32.u32 	%f1, %r5;
	st.global.f32 	[%rd7], %f1;
	add.s32 	%r3, %r5, 10;
	add.s64 	%rd7, %rd7, 40;
	setp.lt.u32 	%p2, %r5, 10;
	mov.u32 	%r5, %r3;
	@%p2 bra 	$L__BB0_2;
$L__BB0_3:
	ret;

}


// ===== COMPILED SASS (sm_100) =====

	.target	sm_100

	.elftype	@"ET_EXEC"


//--------------------- .note.nv.tkinfo           --------------------------
	.section	.note.nv.tkinfo,"",@"SHT_NOTE"
	.sectionflags	@"SHF_NOTE_NV_TKINFO"
	.tkinfo
        /*0018*/ 	.word	0x00000002
        /*0030*/ 	.string	""
        /*0030*/ 	.string	"ptxas"
        /*0030*/ 	.string	"Cuda compilation tools, release 13.0, V13.0.88"
        /*0030*/ 	.string	"Build cuda_13.0.r13.0/compiler.36424714_0"
        /*0030*/ 	.string	"-arch sm_100 -m 64 "



//--------------------- .note.nv.cuinfo           --------------------------
	.section	.note.nv.cuinfo,"",@"SHT_NOTE"
	.sectionflags	@"SHF_NOTE_NV_CUINFO"
        /*0018*/ 	.short	0x0002
        /*001a*/ 	.short	0x0064
        /*001c*/ 	.short	0x0082
	.zero		2


//--------------------- .nv.info                  --------------------------
	.section	.nv.info,"",@"SHT_CUDA_INFO"
	.align	4


	//----- nvinfo : EIATTR_REGCOUNT
	.align		4
        /*0000*/ 	.byte	0x04, 0x2f
        /*0002*/ 	.short	(.L_1 - .L_0)
	.align		4
.L_0:
        /*0004*/ 	.word	index@(_Z10dummyFunctPf)
        /*0008*/ 	.word	0x0000000a


	//----- nvinfo : EIATTR_FRAME_SIZE
	.align		4
.L_1:
        /*000c*/ 	.byte	0x04, 0x11
        /*000e*/ 	.short	(.L_3 - .L_2)
	.align		4
.L_2:
        /*0010*/ 	.word	index@(_Z10dummyFunctPf)
        /*0014*/ 	.word	0x00000000


	//----- nvinfo : EIATTR_MIN_STACK_SIZE
	.align		4
.L_3:
        /*0018*/ 	.byte	0x04, 0x12
        /*001a*/ 	.short	(.L_5 - .L_4)
	.align		4
.L_4:
        /*001c*/ 	.word	index@(_Z10dummyFunctPf)
        /*0020*/ 	.word	0x00000000
.L_5:


//--------------------- .nv.compat                --------------------------
	.section	.nv.compat,"",@"SHT_CUDA_COMPAT_INFO"
	.align	4
        /*0000*/ 	.byte	0x02, 0x09, 0x00, 0x00, 0x02, 0x02, 0x01, 0x00, 0x02, 0x05, 0x05, 0x00, 0x03, 0x07, 0x01, 0x01
        /*0010*/ 	.byte	0x02, 0x03, 0x00, 0x00, 0x02, 0x06, 0x01, 0x00, 0x04, 0x0b, 0x08, 0x00, 0x09, 0x00, 0x00, 0x00
        /*0020*/ 	.byte	0x00, 0x00, 0x00, 0x00


//--------------------- .nv.info._Z10dummyFunctPf --------------------------
	.section	.nv.info._Z10dummyFunctPf,"",@"SHT_CUDA_INFO"
	.sectionflags	@""
	.align	4


	//----- nvinfo : EIATTR_CUDA_API_VERSION
	.align		4
        /*0000*/ 	.byte	0x04, 0x37
        /*0002*/ 	.short	(.L_7 - .L_6)
.L_6:
        /*0004*/ 	.word	0x00000082


	//----- nvinfo : EIATTR_KPARAM_INFO
	.align		4
.L_7:
        /*0008*/ 	.byte	0x04, 0x17
        /*000a*/ 	.short	(.L_9 - .L_8)
.L_8:
        /*000c*/ 	.word	0x00000000
        /*0010*/ 	.short	0x0000
        /*0012*/ 	.short	0x0000
        /*0014*/ 	.byte	0x00, 0xf5, 0x21, 0x00


	//----- nvinfo : EIATTR_SPARSE_MMA_MASK
	.align		4
.L_9:
        /*0018*/ 	.byte	0x03, 0x50
        /*001a*/ 	.short	0x0000


	//----- nvinfo : EIATTR_MAXREG_COUNT
	.align		4
        /*001c*/ 	.byte	0x03, 0x1b
        /*001e*/ 	.short	0x00ff


	//----- nvinfo : EIATTR_MERCURY_ISA_VERSION
	.align		4
        /*0020*/ 	.byte	0x03, 0x5f
        /*0022*/ 	.short	0x0101


	//----- nvinfo : EIATTR_VRC_CTA_INIT_COUNT
	.align		4
        /*0024*/ 	.byte	0x02, 0x4a
	.zero		1
	.zero		1


	//----- nvinfo : EIATTR_EXIT_INSTR_OFFSETS
	.align		4
        /*0028*/ 	.byte	0x04, 0x1c
        /*002a*/ 	.short	(.L_11 - .L_10)


	//   ....[0]....
.L_10:
        /*002c*/ 	.word	0x00000060


	//   ....[1]....
        /*0030*/ 	.word	0x00000100


	//----- nvinfo : EIATTR_CRS_STACK_SIZE
	.align		4
.L_11:
        /*0034*/ 	.byte	0x04, 0x1e
        /*0036*/ 	.short	(.L_13 - .L_12)
.L_12:
        /*0038*/ 	.word	0x00000000


	//----- nvinfo : EIATTR_CBANK_PARAM_SIZE
	.align		4
.L_13:
        /*003c*/ 	.byte	0x03, 0x19
        /*003e*/ 	.short	0x0008


	//----- nvinfo : EIATTR_PARAM_CBANK
	.align		4
        /*0040*/ 	.byte	0x04, 0x0a
        /*0042*/ 	.short	(.L_15 - .L_14)
	.align		4
.L_14:
        /*0044*/ 	.word	index@(.nv.constant0._Z10dummyFunctPf)
        /*0048*/ 	.short	0x0380
        /*004a*/ 	.short	0x0008


	//----- nvinfo : EIATTR_SW_WAR
	.align		4
.L_15:
        /*004c*/ 	.byte	0x04, 0x36
        /*004e*/ 	.short	(.L_17 - .L_16)
.L_16:
        /*0050*/ 	.word	0x00000008
.L_17:


//--------------------- .nv.callgraph             --------------------------
	.section	.nv.callgraph,"",@"SHT_CUDA_CALLGRAPH"
	.align	4
	.sectionentsize	8
	.align		4
        /*0000*/ 	.word	0x00000000
	.align		4
        /*0004*/ 	.word	0xffffffff
	.align		4
        /*0008*/ 	.word	0x00000000
	.align		4
        /*000c*/ 	.word	0xfffffffe
	.align		4
        /*0010*/ 	.word	0x00000000
	.align		4
        /*0014*/ 	.word	0xfffffffd
	.align		4
        /*0018*/ 	.word	0x00000000
	.align		4
        /*001c*/ 	.word	0xfffffffc


//--------------------- .text._Z10dummyFunctPf    --------------------------
	.section	.text._Z10dummyFunctPf,"ax",@progbits
	.align	128
        .global         _Z10dummyFunctPf
        .type           _Z10dummyFunctPf,@function
        .size           _Z10dummyFunctPf,(.L_x_2 - _Z10dummyFunctPf)
        .other          _Z10dummyFunctPf,@"STO_CUDA_ENTRY STV_DEFAULT"
_Z10dummyFunctPf:
.text._Z10dummyFunctPf:
[----:B------:R-:W-:Y:S01]  /*0000*/  LDC R1, c[0x0][0x37c] ;  /* 0x0000df00ff017b82 */ /* 0x000fe20000000800 */
[----:B------:R-:W0:Y:S07]  /*0010*/  S2R R5, SR_TID.X ;  /* 0x0000000000057919 */ /* 0x000e2e0000002100 */
[----:B------:R-:W1:Y:S01]  /*0020*/  LDC.64 R2, c[0x0][0x380] ;  /* 0x0000e000ff027b82 */ /* 0x000e620000000a00 */
[----:B------:R-:W1:Y:S02]  /*0030*/  LDCU.64 UR4, c[0x0][0x358] ;  /* 0x00006b00ff0477ac */ /* 0x000e640008000a00 */
[----:B-1----:R1:W-:Y:S01]  /*0040*/  STG.E desc[UR4][R2.64], RZ ;  /* 0x000000ff02007986 */ /* 0x0023e2000c101904 */
[----:B0-----:R-:W-:-:S13]  /*0050*/  ISETP.GT.U32.AND P0, PT, R5, 0x13, PT ;  /* 0x000000130500780c */ /* 0x001fda0003f04070 */
[----:B-1----:R-:W-:Y:S05]  /*0060*/  @P0 EXIT ;  /* 0x000000000000094d */ /* 0x002fea0003800000 */
[----:B------:R-:W0:Y:S02]  /*0070*/  LDC.64 R2, c[0x0][0x380] ;  /* 0x0000e000ff027b82 */ /* 0x000e240000000a00 */
[----:B0-----:R-:W-:-:S07]  /*0080*/  IMAD.WIDE.U32 R2, R5, 0x4, R2 ;  /* 0x0000000405027825 */ /* 0x001fce00078e0002 */
.L_x_0:
[C---:B------:R-:W-:Y:S02]  /*0090*/  ISETP.GE.U32.AND P0, PT, R5.reuse, 0xa, PT ;  /* 0x0000000a0500780c */ /* 0x040fe40003f06070 */
[----:B------:R-:W-:Y:S01]  /*00a0*/  I2FP.F32.U32 R7, R5 ;  /* 0x0000000500077245 */ /* 0x000fe20000201000 */
[----:B------:R-:W-:-:S04]  /*00b0*/  VIADD R5, R5, 0xa ;  /* 0x0000000a05057836 */ /* 0x000fc80000000000 */
[----:B------:R0:W-:Y:S02]  /*00c0*/  STG.E desc[UR4][R2.64], R7 ;  /* 0x0000000702007986 */ /* 0x0001e4000c101904 */
[----:B0-----:R-:W-:-:S05]  /*00d0*/  IADD3 R2, P1, PT, R2, 0x28, RZ ;  /* 0x0000002802027810 */ /* 0x001fca0007f3e0ff */
[----:B------:R-:W-:Y:S01]  /*00e0*/  IMAD.X R3, RZ, RZ, R3, P1 ;  /* 0x000000ffff037224 */ /* 0x000fe200008e0603 */
[----:B------:R-:W-:Y:S07]  /*00f0*/  @!P0 BRA `(.L_x_0) ;  /* 0xfffffffc00e48947 */ /* 0x000fee000383ffff */
[----:B------:R-:W-:Y:S05]  /*0100*/  EXIT ;  /* 0x000000000000794d */ /* 0x000fea0003800000 */
.L_x_1:
[----:B------:R-:W-:-:S00]  /*0110*/  BRA `(.L_x_1) ;  /* 0xfffffffc00fc7947 */ /* 0x000fc0000383ffff */
[----:B------:R-:W-:-:S00]  /*0120*/  NOP ;  /* 0x0000000000007918 */ /* 0x000fc00000000000 */
        /* <DEDUP_REMOVED lines=13> */
.L_x_2:


//--------------------- .nv.shared.reserved.0     --------------------------
	.section	.nv.shared.reserved.0,"aw",@nobits
	.weak		__nv_reservedSMEM_offset_0_alias
	.size		__nv_reservedSMEM_offset_0_alias, 0, 64
	.other		__nv_reservedSMEM_offset_0_alias,@"STO_CUDA_RESERVED_SHARED STV_DEFAULT"
__nv_reservedSMEM_offset_0_alias:
	.zero		0
	.zero		64


//--------------------- .nv.constant0._Z10dummyFunctPf --------------------------
	.section	.nv.constant0._Z10dummyFunctPf,"a",@progbits
	.sectionflags	@""
	.align	4
.nv.constant0._Z10dummyFunctPf:
	.zero		904


//--------------------- SYMBOLS --------------------------

	.type		.nv.reservedSmem.offset0,@object
	.size		.nv.reservedSmem.offset0,0x4
